//
// Generated by NVIDIA NVVM Compiler
//
// Compiler Build ID: CL-36424714
// Cuda compilation tools, release 13.0, V13.0.88
// Based on NVVM 20.0.0
//

.version 9.0
.target sm_100
.address_size 64

	// .globl	_Z12redux_kernelPjPKj

.visible .entry _Z12redux_kernelPjPKj(
	.param .u64 .ptr .align 1 _Z12redux_kernelPjPKj_param_0,
	.param .u64 .ptr .align 1 _Z12redux_kernelPjPKj_param_1
)
{
	.reg .b32 	%r<5>;
	.reg .b64 	%rd<8>;

	ld.param.u64 	%rd1, [_Z12redux_kernelPjPKj_param_0];
	ld.param.u64 	%rd2, [_Z12redux_kernelPjPKj_param_1];
	cvta.to.global.u64 	%rd3, %rd1;
	cvta.to.global.u64 	%rd4, %rd2;
	mov.u32 	%r4, %tid.x;
	mul.wide.u32 	%rd5, %r4, 4;
	add.s64 	%rd6, %rd4, %rd5;
	ld.global.u32 	%r2, [%rd6];
	mov.b32 	%r3, -1;
	// begin inline asm
	
{redux.sync.add.u32 %r1, %r2, %r3;}

	// end inline asm
	add.s64 	%rd7, %rd3, %rd5;
	st.global.u32 	[%rd7], %r1;
	ret;

}


// ===== COMPILED SASS (sm_100) =====

	.target	sm_100

	.elftype	@"ET_EXEC"


//--------------------- .note.nv.tkinfo           --------------------------
	.section	.note.nv.tkinfo,"",@"SHT_NOTE"
	.sectionflags	@"SHF_NOTE_NV_TKINFO"
	.tkinfo
        /*0018*/ 	.word	0x00000002
        /*0030*/ 	.string	""
        /*0030*/ 	.string	"ptxas"
        /*0030*/ 	.string	"Cuda compilation tools, release 13.0, V13.0.88"
        /*0030*/ 	.string	"Build cuda_13.0.r13.0/compiler.36424714_0"
        /*0030*/ 	.string	"-arch sm_100 -m 64 "



//--------------------- .note.nv.cuinfo           --------------------------
	.section	.note.nv.cuinfo,"",@"SHT_NOTE"
	.sectionflags	@"SHF_NOTE_NV_CUINFO"
        /*0018*/ 	.short	0x0002
        /*001a*/ 	.short	0x0064
        /*001c*/ 	.short	0x0082
	.zero		2


//--------------------- .nv.info                  --------------------------
	.section	.nv.info,"",@"SHT_CUDA_INFO"
	.align	4


	//----- nvinfo : EIATTR_REGCOUNT
	.align		4
        /*0000*/ 	.byte	0x04, 0x2f
        /*0002*/ 	.short	(.L_1 - .L_0)
	.align		4
.L_0:
        /*0004*/ 	.word	index@(_Z12redux_kernelPjPKj)
        /*0008*/ 	.word	0x0000000a


	//----- nvinfo : EIATTR_FRAME_SIZE
	.align		4
.L_1:
        /*000c*/ 	.byte	0x04, 0x11
        /*000e*/ 	.short	(.L_3 - .L_2)
	.align		4
.L_2:
        /*0010*/ 	.word	index@(_Z12redux_kernelPjPKj)
        /*0014*/ 	.word	0x00000000


	//----- nvinfo : EIATTR_MIN_STACK_SIZE
	.align		4
.L_3:
        /*0018*/ 	.byte	0x04, 0x12
        /*001a*/ 	.short	(.L_5 - .L_4)
	.align		4
.L_4:
        /*001c*/ 	.word	index@(_Z12redux_kernelPjPKj)
        /*0020*/ 	.word	0x00000000
.L_5:


//--------------------- .nv.compat                --------------------------
	.section	.nv.compat,"",@"SHT_CUDA_COMPAT_INFO"
	.align	4
        /*0000*/ 	.byte	0x02, 0x09, 0x00, 0x00, 0x02, 0x02, 0x01, 0x00, 0x02, 0x05, 0x05, 0x00, 0x03, 0x07, 0x01, 0x01
        /*0010*/ 	.byte	0x02, 0x03, 0x00, 0x00, 0x02, 0x06, 0x01, 0x00, 0x04, 0x0b, 0x08, 0x00, 0x09, 0x00, 0x00, 0x00
        /*0020*/ 	.byte	0x00, 0x00, 0x00, 0x00


//--------------------- .nv.info._Z12redux_kernelPjPKj --------------------------
	.section	.nv.info._Z12redux_kernelPjPKj,"",@"SHT_CUDA_INFO"
	.sectionflags	@""
	.align	4


	//----- nvinfo : EIATTR_CUDA_API_VERSION
	.align		4
        /*0000*/ 	.byte	0x04, 0x37
        /*0002*/ 	.short	(.L_7 - .L_6)
.L_6:
        /*0004*/ 	.word	0x00000082


	//----- nvinfo : EIATTR_KPARAM_INFO
	.align		4
.L_7:
        /*0008*/ 	.byte	0x04, 0x17
        /*000a*/ 	.short	(.L_9 - .L_8)
.L_8:
        /*000c*/ 	.word	0x00000000
        /*0010*/ 	.short	0x0001
        /*0012*/ 	.short	0x0008
        /*0014*/ 	.byte	0x00, 0xf5, 0x21, 0x00


	//----- nvinfo : EIATTR_KPARAM_INFO
	.align		4
.L_9:
        /*0018*/ 	.byte	0x04, 0x17
        /*001a*/ 	.short	(.L_11 - .L_10)
.L_10:
        /*001c*/ 	.word	0x00000000
        /*0020*/ 	.short	0x0000
        /*0022*/ 	.short	0x0000
        /*0024*/ 	.byte	0x00, 0xf5, 0x21, 0x00


	//----- nvinfo : EIATTR_SPARSE_MMA_MASK
	.align		4
.L_11:
        /*0028*/ 	.byte	0x03, 0x50
        /*002a*/ 	.short	0x0000


	//----- nvinfo : EIATTR_MAXREG_COUNT
	.align		4
        /*002c*/ 	.byte	0x03, 0x1b
        /*002e*/ 	.short	0x00ff


	//----- nvinfo : EIATTR_MERCURY_ISA_VERSION
	.align		4
        /*0030*/ 	.byte	0x03, 0x5f
        /*0032*/ 	.short	0x0101


	//----- nvinfo : EIATTR_COOP_GROUP_MASK_REGIDS
	.align		4
        /*0034*/ 	.byte	0x04, 0x29
        /*0036*/ 	.short	(.L_13 - .L_12)


	//   ....[0]....
.L_12:
        /*0038*/ 	.word	0xffffffff


	//----- nvinfo : EIATTR_COOP_GROUP_INSTR_OFFSETS
	.align		4
.L_13:
        /*003c*/ 	.byte	0x04, 0x28
        /*003e*/ 	.short	(.L_15 - .L_14)


	//   ....[0]....
.L_14:
        /*0040*/ 	.word	0x00000080


	//----- nvinfo : EIATTR_VRC_CTA_INIT_COUNT
	.align		4
.L_15:
        /*0044*/ 	.byte	0x02, 0x4a
	.zero		1
	.zero		1


	//----- nvinfo : EIATTR_EXIT_INSTR_OFFSETS
	.align		4
        /*0048*/ 	.byte	0x04, 0x1c
        /*004a*/ 	.short	(.L_17 - .L_16)


	//   ....[0]....
.L_16:
        /*004c*/ 	.word	0x000000b0


	//----- nvinfo : EIATTR_CBANK_PARAM_SIZE
	.align		4
.L_17:
        /*0050*/ 	.byte	0x03, 0x19
        /*0052*/ 	.short	0x0010


	//----- nvinfo : EIATTR_PARAM_CBANK
	.align		4
        /*0054*/ 	.byte	0x04, 0x0a
        /*0056*/ 	.short	(.L_19 - .L_18)
	.align		4
.L_18:
        /*0058*/ 	.word	index@(.nv.constant0._Z12redux_kernelPjPKj)
        /*005c*/ 	.short	0x0380
        /*005e*/ 	.short	0x0010


	//----- nvinfo : EIATTR_SW_WAR
	.align		4
.L_19:
        /*0060*/ 	.byte	0x04, 0x36
        /*0062*/ 	.short	(.L_21 - .L_20)
.L_20:
        /*0064*/ 	.word	0x00000008
.L_21:


//--------------------- .nv.callgraph             --------------------------
	.section	.nv.callgraph,"",@"SHT_CUDA_CALLGRAPH"
	.align	4
	.sectionentsize	8
	.align		4
        /*0000*/ 	.word	0x00000000
	.align		4
        /*0004*/ 	.word	0xffffffff
	.align		4
        /*0008*/ 	.word	0x00000000
	.align		4
        /*000c*/ 	.word	0xfffffffe
	.align		4
        /*0010*/ 	.word	0x00000000
	.align		4
        /*0014*/ 	.word	0xfffffffd
	.align		4
        /*0018*/ 	.word	0x00000000
	.align		4
        /*001c*/ 	.word	0xfffffffc


//--------------------- .text._Z12redux_kernelPjPKj --------------------------
	.section	.text._Z12redux_kernelPjPKj,"ax",@progbits
	.align	128
        .global         _Z12redux_kernelPjPKj
        .type           _Z12redux_kernelPjPKj,@function
        .size           _Z12redux_kernelPjPKj,(.L_x_1 - _Z12redux_kernelPjPKj)
        .other          _Z12redux_kernelPjPKj,@"STO_CUDA_ENTRY STV_DEFAULT"
_Z12redux_kernelPjPKj:
.text._Z12redux_kernelPjPKj:
[----:B------:R-:W-:Y:S01]  /*0000*/  LDC R1, c[0x0][0x37c] ;  /* 0x0000df00ff017b82 */ /* 0x000fe20000000800 */
[----:B------:R-:W0:Y:S07]  /*0010*/  S2R R7, SR_TID.X ;  /* 0x0000000000077919 */ /* 0x000e2e0000002100 */
[----:B------:R-:W0:Y:S01]  /*0020*/  LDC.64 R2, c[0x0][0x388] ;  /* 0x0000e200ff027b82 */ /* 0x000e220000000a00 */
[----:B------:R-:W1:Y:S07]  /*0030*/  LDCU.64 UR4, c[0x0][0x358] ;  /* 0x00006b00ff0477ac */ /* 0x000e6e0008000a00 */
[----:B------:R-:W2:Y:S01]  /*0040*/  LDC.64 R4, c[0x0][0x380] ;  /* 0x0000e000ff047b82 */ /* 0x000ea20000000a00 */
[----:B0-----:R-:W-:-:S06]  /*0050*/  IMAD.WIDE.U32 R2, R7, 0x4, R2 ;  /* 0x0000000407027825 */ /* 0x001fcc00078e0002 */
[----:B-1----:R-:W3:Y:S01]  /*0060*/  LDG.E R2, desc[UR4][R2.64] ;  /* 0x0000000402027981 */ /* 0x002ee2000c1e1900 */
[----:B--2---:R-:W-:Y:S01]  /*0070*/  IMAD.WIDE.U32 R4, R7, 0x4, R4 ;  /* 0x0000000407047825 */ /* 0x004fe200078e0004 */
[----:B---3--:R-:W0:Y:S02]  /*0080*/  REDUX.SUM UR6, R2 ;  /* 0x00000000020673c4 */ /* 0x008e24000000c000 */
[----:B0-----:R-:W-:-:S05]  /*0090*/  MOV R7, UR6 ;  /* 0x0000000600077c02 */ /* 0x001fca0008000f00 */
[----:B------:R-:W-:Y:S01]  /*00a0*/  STG.E desc[UR4][R4.64], R7 ;  /* 0x0000000704007986 */ /* 0x000fe2000c101904 */
[----:B------:R-:W-:Y:S05]  /*00b0*/  EXIT ;  /* 0x000000000000794d */ /* 0x000fea0003800000 */
.L_x_0:
[----:B------:R-:W-:-:S00]  /*00c0*/  BRA `(.L_x_0) ;  /* 0xfffffffc00fc7947 */ /* 0x000fc0000383ffff */
[----:B------:R-:W-:-:S00]  /*00d0*/  NOP ;  /* 0x0000000000007918 */ /* 0x000fc00000000000 */
        /* <DEDUP_REMOVED lines=10> */
.L_x_1:


//--------------------- .nv.shared.reserved.0     --------------------------
	.section	.nv.shared.reserved.0,"aw",@nobits
	.weak		__nv_reservedSMEM_offset_0_alias
	.size		__nv_reservedSMEM_offset_0_alias, 0, 64
	.other		__nv_reservedSMEM_offset_0_alias,@"STO_CUDA_RESERVED_SHARED STV_DEFAULT"
__nv_reservedSMEM_offset_0_alias:
	.zero		0
	.zero		64


//--------------------- .nv.constant0._Z12redux_kernelPjPKj --------------------------
	.section	.nv.constant0._Z12redux_kernelPjPKj,"a",@progbits
	.sectionflags	@""
	.align	4
.nv.constant0._Z12redux_kernelPjPKj:
	.zero		912


//--------------------- SYMBOLS --------------------------

	.type		.nv.reservedSmem.offset0,@object
	.size		.nv.reservedSmem.offset0,0x4
